//
// Generated by NVIDIA NVVM Compiler
//
// Compiler Build ID: CL-36424714
// Cuda compilation tools, release 13.0, V13.0.88
// Based on NVVM 20.0.0
//

.version 9.0
.target sm_100
.address_size 64

	// .globl	_Z19FixDivergenceKernelPfS_

.visible .entry _Z19FixDivergenceKernelPfS_(
	.param .u64 .ptr .align 1 _Z19FixDivergenceKernelPfS__param_0,
	.param .u64 .ptr .align 1 _Z19FixDivergenceKernelPfS__param_1
)
{
	.reg .pred 	%p<4>;
	.reg .b32 	%r<6>;
	.reg .b32 	%f<5>;
	.reg .b64 	%rd<9>;

	ld.param.u64 	%rd4, [_Z19FixDivergenceKernelPfS__param_0];
	ld.param.u64 	%rd3, [_Z19FixDivergenceKernelPfS__param_1];
	cvta.to.global.u64 	%rd1, %rd4;
	mov.u32 	%r1, %tid.x;
	mov.u32 	%r5, %ntid.x;
	mul.wide.u32 	%rd5, %r1, 4;
	add.s64 	%rd2, %rd1, %rd5;
$L__BB0_1:
	setp.ge.u32 	%p1, %r1, %r5;
	@%p1 bra 	$L__BB0_3;
	mul.wide.s32 	%rd6, %r5, 4;
	add.s64 	%rd7, %rd2, %rd6;
	ld.global.f32 	%f1, [%rd7];
	ld.global.f32 	%f2, [%rd2];
	add.f32 	%f3, %f1, %f2;
	st.global.f32 	[%rd2], %f3;
$L__BB0_3:
	bar.sync 	0;
	shr.u32 	%r4, %r5, 1;
	setp.gt.u32 	%p2, %r5, 1;
	mov.u32 	%r5, %r4;
	@%p2 bra 	$L__BB0_1;
	setp.ne.s32 	%p3, %r1, 0;
	@%p3 bra 	$L__BB0_6;
	ld.global.f32 	%f4, [%rd1];
	cvta.to.global.u64 	%rd8, %rd3;
	st.global.f32 	[%rd8], %f4;
$L__BB0_6:
	ret;

}


// ===== COMPILED SASS (sm_100) =====

	.target	sm_100

	.elftype	@"ET_EXEC"


//--------------------- .note.nv.tkinfo           --------------------------
	.section	.note.nv.tkinfo,"",@"SHT_NOTE"
	.sectionflags	@"SHF_NOTE_NV_TKINFO"
	.tkinfo
        /*0018*/ 	.word	0x00000002
        /*0030*/ 	.string	""
        /*0030*/ 	.string	"ptxas"
        /*0030*/ 	.string	"Cuda compilation tools, release 13.0, V13.0.88"
        /*0030*/ 	.string	"Build cuda_13.0.r13.0/compiler.36424714_0"
        /*0030*/ 	.string	"-arch sm_100 -m 64 "



//--------------------- .note.nv.cuinfo           --------------------------
	.section	.note.nv.cuinfo,"",@"SHT_NOTE"
	.sectionflags	@"SHF_NOTE_NV_CUINFO"
        /*0018*/ 	.short	0x0002
        /*001a*/ 	.short	0x0064
        /*001c*/ 	.short	0x0082
	.zero		2


//--------------------- .nv.info                  --------------------------
	.section	.nv.info,"",@"SHT_CUDA_INFO"
	.align	4


	//----- nvinfo : EIATTR_REGCOUNT
	.align		4
        /*0000*/ 	.byte	0x04, 0x2f
        /*0002*/ 	.short	(.L_1 - .L_0)
	.align		4
.L_0:
        /*0004*/ 	.word	index@(_Z19FixDivergenceKernelPfS_)
        /*0008*/ 	.word	0x0000000c


	//----- nvinfo : EIATTR_FRAME_SIZE
	.align		4
.L_1:
        /*000c*/ 	.byte	0x04, 0x11
        /*000e*/ 	.short	(.L_3 - .L_2)
	.align		4
.L_2:
        /*0010*/ 	.word	index@(_Z19FixDivergenceKernelPfS_)
        /*0014*/ 	.word	0x00000000


	//----- nvinfo : EIATTR_MIN_STACK_SIZE
	.align		4
.L_3:
        /*0018*/ 	.byte	0x04, 0x12
        /*001a*/ 	.short	(.L_5 - .L_4)
	.align		4
.L_4:
        /*001c*/ 	.word	index@(_Z19FixDivergenceKernelPfS_)
        /*0020*/ 	.word	0x00000000
.L_5:


//--------------------- .nv.compat                --------------------------
	.section	.nv.compat,"",@"SHT_CUDA_COMPAT_INFO"
	.align	4
        /*0000*/ 	.byte	0x02, 0x09, 0x00, 0x00, 0x02, 0x02, 0x01, 0x00, 0x02, 0x05, 0x05, 0x00, 0x03, 0x07, 0x01, 0x01
        /*0010*/ 	.byte	0x02, 0x03, 0x00, 0x00, 0x02, 0x06, 0x01, 0x00, 0x04, 0x0b, 0x08, 0x00, 0x09, 0x00, 0x00, 0x00
        /*0020*/ 	.byte	0x00, 0x00, 0x00, 0x00


//--------------------- .nv.info._Z19FixDivergenceKernelPfS_ --------------------------
	.section	.nv.info._Z19FixDivergenceKernelPfS_,"",@"SHT_CUDA_INFO"
	.sectionflags	@""
	.align	4


	//----- nvinfo : EIATTR_CUDA_API_VERSION
	.align		4
        /*0000*/ 	.byte	0x04, 0x37
        /*0002*/ 	.short	(.L_7 - .L_6)
.L_6:
        /*0004*/ 	.word	0x00000082


	//----- nvinfo : EIATTR_KPARAM_INFO
	.align		4
.L_7:
        /*0008*/ 	.byte	0x04, 0x17
        /*000a*/ 	.short	(.L_9 - .L_8)
.L_8:
        /*000c*/ 	.word	0x00000000
        /*0010*/ 	.short	0x0001
        /*0012*/ 	.short	0x0008
        /*0014*/ 	.byte	0x00, 0xf5, 0x21, 0x00


	//----- nvinfo : EIATTR_KPARAM_INFO
	.align		4
.L_9:
        /*0018*/ 	.byte	0x04, 0x17
        /*001a*/ 	.short	(.L_11 - .L_10)
.L_10:
        /*001c*/ 	.word	0x00000000
        /*0020*/ 	.short	0x0000
        /*0022*/ 	.short	0x0000
        /*0024*/ 	.byte	0x00, 0xf5, 0x21, 0x00


	//----- nvinfo : EIATTR_SPARSE_MMA_MASK
	.align		4
.L_11:
        /*0028*/ 	.byte	0x03, 0x50
        /*002a*/ 	.short	0x0000


	//----- nvinfo : EIATTR_MAXREG_COUNT
	.align		4
        /*002c*/ 	.byte	0x03, 0x1b
        /*002e*/ 	.short	0x00ff


	//----- nvinfo : EIATTR_NUM_BARRIERS
	.align		4
        /*0030*/ 	.byte	0x02, 0x4c
        /*0032*/ 	.byte	0x01
	.zero		1


	//----- nvinfo : EIATTR_MERCURY_ISA_VERSION
	.align		4
        /*0034*/ 	.byte	0x03, 0x5f
        /*0036*/ 	.short	0x0101


	//----- nvinfo : EIATTR_VRC_CTA_INIT_COUNT
	.align		4
        /*0038*/ 	.byte	0x02, 0x4a
	.zero		1
	.zero		1


	//----- nvinfo : EIATTR_EXIT_INSTR_OFFSETS
	.align		4
        /*003c*/ 	.byte	0x04, 0x1c
        /*003e*/ 	.short	(.L_13 - .L_12)


	//   ....[0]....
.L_12:
        /*0040*/ 	.word	0x00000150


	//   ....[1]....
        /*0044*/ 	.word	0x000001a0


	//----- nvinfo : EIATTR_CRS_STACK_SIZE
	.align		4
.L_13:
        /*0048*/ 	.byte	0x04, 0x1e
        /*004a*/ 	.short	(.L_15 - .L_14)
.L_14:
        /*004c*/ 	.word	0x00000000


	//----- nvinfo : EIATTR_CBANK_PARAM_SIZE
	.align		4
.L_15:
        /*0050*/ 	.byte	0x03, 0x19
        /*0052*/ 	.short	0x0010


	//----- nvinfo : EIATTR_PARAM_CBANK
	.align		4
        /*0054*/ 	.byte	0x04, 0x0a
        /*0056*/ 	.short	(.L_17 - .L_16)
	.align		4
.L_16:
        /*0058*/ 	.word	index@(.nv.constant0._Z19FixDivergenceKernelPfS_)
        /*005c*/ 	.short	0x0380
        /*005e*/ 	.short	0x0010


	//----- nvinfo : EIATTR_SW_WAR
	.align		4
.L_17:
        /*0060*/ 	.byte	0x04, 0x36
        /*0062*/ 	.short	(.L_19 - .L_18)
.L_18:
        /*0064*/ 	.word	0x00000008
.L_19:


//--------------------- .nv.callgraph             --------------------------
	.section	.nv.callgraph,"",@"SHT_CUDA_CALLGRAPH"
	.align	4
	.sectionentsize	8
	.align		4
        /*0000*/ 	.word	0x00000000
	.align		4
        /*0004*/ 	.word	0xffffffff
	.align		4
        /*0008*/ 	.word	0x00000000
	.align		4
        /*000c*/ 	.word	0xfffffffe
	.align		4
        /*0010*/ 	.word	0x00000000
	.align		4
        /*0014*/ 	.word	0xfffffffd
	.align		4
        /*0018*/ 	.word	0x00000000
	.align		4
        /*001c*/ 	.word	0xfffffffc


//--------------------- .text._Z19FixDivergenceKernelPfS_ --------------------------
	.section	.text._Z19FixDivergenceKernelPfS_,"ax",@progbits
	.align	128
        .global         _Z19FixDivergenceKernelPfS_
        .type           _Z19FixDivergenceKernelPfS_,@function
        .size           _Z19FixDivergenceKernelPfS_,(.L_x_4 - _Z19FixDivergenceKernelPfS_)
        .other          _Z19FixDivergenceKernelPfS_,@"STO_CUDA_ENTRY STV_DEFAULT"
_Z19FixDivergenceKernelPfS_:
.text._Z19FixDivergenceKernelPfS_:
[----:B------:R-:W-:Y:S01]  /*0000*/  LDC R1, c[0x0][0x37c] ;  /* 0x0000df00ff017b82 */ /* 0x000fe20000000800 */
[----:B------:R-:W0:Y:S07]  /*0010*/  S2R R0, SR_TID.X ;  /* 0x0000000000007919 */ /* 0x000e2e0000002100 */
[----:B------:R-:W0:Y:S01]  /*0020*/  LDC.64 R2, c[0x0][0x380] ;  /* 0x0000e000ff027b82 */ /* 0x000e220000000a00 */
[----:B------:R-:W1:Y:S01]  /*0030*/  LDCU UR6, c[0x0][0x360] ;  /* 0x00006c00ff0677ac */ /* 0x000e620008000800 */
[----:B------:R-:W2:Y:S01]  /*0040*/  LDCU.64 UR4, c[0x0][0x358] ;  /* 0x00006b00ff0477ac */ /* 0x000ea20008000a00 */
[----:B-1----:R-:W-:Y:S01]  /*0050*/  MOV R7, UR6 ;  /* 0x0000000600077c02 */ /* 0x002fe20008000f00 */
[----:B0-2---:R-:W-:-:S07]  /*0060*/  IMAD.WIDE.U32 R2, R0, 0x4, R2 ;  /* 0x0000000400027825 */ /* 0x005fce00078e0002 */
.L_x_2:
[----:B------:R-:W-:Y:S01]  /*0070*/  ISETP.GE.U32.AND P0, PT, R0, R7, PT ;  /* 0x000000070000720c */ /* 0x000fe20003f06070 */
[----:B------:R-:W-:-:S12]  /*0080*/  BSSY.RECONVERGENT B0, `(.L_x_0) ;  /* 0x0000007000007945 */ /* 0x000fd80003800200 */
[----:B0-----:R-:W-:Y:S05]  /*0090*/  @P0 BRA `(.L_x_1) ;  /* 0x0000000000140947 */ /* 0x001fea0003800000 */
[----:B------:R-:W-:Y:S01]  /*00a0*/  IMAD.WIDE R4, R7, 0x4, R2 ;  /* 0x0000000407047825 */ /* 0x000fe200078e0202 */
[----:B------:R-:W2:Y:S05]  /*00b0*/  LDG.E R9, desc[UR4][R2.64] ;  /* 0x0000000402097981 */ /* 0x000eaa000c1e1900 */
[----:B------:R-:W2:Y:S02]  /*00c0*/  LDG.E R4, desc[UR4][R4.64] ;  /* 0x0000000404047981 */ /* 0x000ea4000c1e1900 */
[----:B--2---:R-:W-:-:S05]  /*00d0*/  FADD R9, R4, R9 ;  /* 0x0000000904097221 */ /* 0x004fca0000000000 */
[----:B------:R0:W-:Y:S02]  /*00e0*/  STG.E desc[UR4][R2.64], R9 ;  /* 0x0000000902007986 */ /* 0x0001e4000c101904 */
.L_x_1:
[----:B------:R-:W-:Y:S05]  /*00f0*/  BSYNC.RECONVERGENT B0 ;  /* 0x0000000000007941 */ /* 0x000fea0003800200 */
.L_x_0:
[----:B------:R-:W-:Y:S01]  /*0100*/  BAR.SYNC.DEFER_BLOCKING 0x0 ;  /* 0x0000000000007b1d */ /* 0x000fe20000010000 */
[----:B------:R-:W-:Y:S02]  /*0110*/  ISETP.GT.U32.AND P0, PT, R7, 0x1, PT ;  /* 0x000000010700780c */ /* 0x000fe40003f04070 */
[----:B------:R-:W-:-:S11]  /*0120*/  SHF.R.U32.HI R7, RZ, 0x1, R7 ;  /* 0x00000001ff077819 */ /* 0x000fd60000011607 */
[----:B------:R-:W-:Y:S05]  /*0130*/  @P0 BRA `(.L_x_2) ;  /* 0xfffffffc00cc0947 */ /* 0x000fea000383ffff */
[----:B------:R-:W-:-:S13]  /*0140*/  ISETP.NE.AND P0, PT, R0, RZ, PT ;  /* 0x000000ff0000720c */ /* 0x000fda0003f05270 */
[----:B------:R-:W-:Y:S05]  /*0150*/  @P0 EXIT ;  /* 0x000000000000094d */ /* 0x000fea0003800000 */
[----:B0-----:R-:W0:Y:S02]  /*0160*/  LDC.64 R2, c[0x0][0x380] ;  /* 0x0000e000ff027b82 */ /* 0x001e240000000a00 */
[----:B0-----:R-:W2:Y:S06]  /*0170*/  LDG.E R3, desc[UR4][R2.64] ;  /* 0x0000000402037981 */ /* 0x001eac000c1e1900 */
[----:B------:R-:W2:Y:S02]  /*0180*/  LDC.64 R4, c[0x0][0x388] ;  /* 0x0000e200ff047b82 */ /* 0x000ea40000000a00 */
[----:B--2---:R-:W-:Y:S01]  /*0190*/  STG.E desc[UR4][R4.64], R3 ;  /* 0x0000000304007986 */ /* 0x004fe2000c101904 */
[----:B------:R-:W-:Y:S05]  /*01a0*/  EXIT ;  /* 0x000000000000794d */ /* 0x000fea0003800000 */
.L_x_3:
[----:B------:R-:W-:-:S00]  /*01b0*/  BRA `(.L_x_3) ;  /* 0xfffffffc00fc7947 */ /* 0x000fc0000383ffff */
[----:B------:R-:W-:-:S00]  /*01c0*/  NOP ;  /* 0x0000000000007918 */ /* 0x000fc00000000000 */
        /* <DEDUP_REMOVED lines=11> */
.L_x_4:


//--------------------- .nv.shared.reserved.0     --------------------------
	.section	.nv.shared.reserved.0,"aw",@nobits
	.weak		__nv_reservedSMEM_offset_0_alias
	.size		__nv_reservedSMEM_offset_0_alias, 0, 64
	.other		__nv_reservedSMEM_offset_0_alias,@"STO_CUDA_RESERVED_SHARED STV_DEFAULT"
__nv_reservedSMEM_offset_0_alias:
	.zero		0
	.zero		64


//--------------------- .nv.constant0._Z19FixDivergenceKernelPfS_ --------------------------
	.section	.nv.constant0._Z19FixDivergenceKernelPfS_,"a",@progbits
	.sectionflags	@""
	.align	4
.nv.constant0._Z19FixDivergenceKernelPfS_:
	.zero		912


//--------------------- SYMBOLS --------------------------

	.type		.nv.reservedSmem.offset0,@object
	.size		.nv.reservedSmem.offset0,0x4
